//
// Generated by NVIDIA NVVM Compiler
//
// Compiler Build ID: CL-36424714
// Cuda compilation tools, release 13.0, V13.0.88
// Based on NVVM 20.0.0
//

.version 9.0
.target sm_100
.address_size 64

	// .globl	append_kv_paged_f32

.visible .entry append_kv_paged_f32(
	.param .u64 .ptr .align 1 append_kv_paged_f32_param_0,
	.param .u64 .ptr .align 1 append_kv_paged_f32_param_1,
	.param .u64 .ptr .align 1 append_kv_paged_f32_param_2,
	.param .u32 append_kv_paged_f32_param_3,
	.param .u32 append_kv_paged_f32_param_4,
	.param .u32 append_kv_paged_f32_param_5,
	.param .u32 append_kv_paged_f32_param_6,
	.param .u32 append_kv_paged_f32_param_7
)
{
	.reg .pred 	%p<2>;
	.reg .b32 	%r<26>;
	.reg .b32 	%f<2>;
	.reg .b64 	%rd<13>;

	ld.param.u64 	%rd1, [append_kv_paged_f32_param_0];
	ld.param.u64 	%rd2, [append_kv_paged_f32_param_1];
	ld.param.u64 	%rd3, [append_kv_paged_f32_param_2];
	ld.param.u32 	%r3, [append_kv_paged_f32_param_3];
	ld.param.u32 	%r4, [append_kv_paged_f32_param_4];
	ld.param.u32 	%r5, [append_kv_paged_f32_param_5];
	ld.param.u32 	%r6, [append_kv_paged_f32_param_6];
	ld.param.u32 	%r7, [append_kv_paged_f32_param_7];
	mov.u32 	%r8, %ctaid.x;
	mov.u32 	%r9, %ntid.x;
	mov.u32 	%r10, %tid.x;
	mad.lo.s32 	%r1, %r8, %r9, %r10;
	mul.lo.s32 	%r2, %r6, %r5;
	mul.lo.s32 	%r11, %r2, %r7;
	setp.ge.s32 	%p1, %r1, %r11;
	@%p1 bra 	$L__BB0_2;
	cvta.to.global.u64 	%rd4, %rd3;
	cvta.to.global.u64 	%rd5, %rd2;
	cvta.to.global.u64 	%rd6, %rd1;
	div.s32 	%r12, %r1, %r2;
	mul.lo.s32 	%r13, %r12, %r2;
	sub.s32 	%r14, %r1, %r13;
	div.s32 	%r15, %r14, %r6;
	mul.lo.s32 	%r16, %r15, %r6;
	sub.s32 	%r17, %r14, %r16;
	add.s32 	%r18, %r12, %r3;
	div.s32 	%r19, %r18, %r4;
	mul.lo.s32 	%r20, %r19, %r4;
	sub.s32 	%r21, %r18, %r20;
	mul.wide.s32 	%rd7, %r19, 4;
	add.s64 	%rd8, %rd4, %rd7;
	ld.global.nc.u32 	%r22, [%rd8];
	mad.lo.s32 	%r23, %r22, %r4, %r21;
	mad.lo.s32 	%r24, %r23, %r5, %r15;
	mad.lo.s32 	%r25, %r24, %r6, %r17;
	mul.wide.s32 	%rd9, %r1, 4;
	add.s64 	%rd10, %rd5, %rd9;
	ld.global.nc.f32 	%f1, [%rd10];
	mul.wide.s32 	%rd11, %r25, 4;
	add.s64 	%rd12, %rd6, %rd11;
	st.global.f32 	[%rd12], %f1;
$L__BB0_2:
	ret;

}
	// .globl	append_kv_paged_f16
.visible .entry append_kv_paged_f16(
	.param .u64 .ptr .align 1 append_kv_paged_f16_param_0,
	.param .u64 .ptr .align 1 append_kv_paged_f16_param_1,
	.param .u64 .ptr .align 1 append_kv_paged_f16_param_2,
	.param .u32 append_kv_paged_f16_param_3,
	.param .u32 append_kv_paged_f16_param_4,
	.param .u32 append_kv_paged_f16_param_5,
	.param .u32 append_kv_paged_f16_param_6,
	.param .u32 append_kv_paged_f16_param_7
)
{
	.reg .pred 	%p<2>;
	.reg .b16 	%rs<2>;
	.reg .b32 	%r<26>;
	.reg .b64 	%rd<13>;

	ld.param.u64 	%rd1, [append_kv_paged_f16_param_0];
	ld.param.u64 	%rd2, [append_kv_paged_f16_param_1];
	ld.param.u64 	%rd3, [append_kv_paged_f16_param_2];
	ld.param.u32 	%r3, [append_kv_paged_f16_param_3];
	ld.param.u32 	%r4, [append_kv_paged_f16_param_4];
	ld.param.u32 	%r5, [append_kv_paged_f16_param_5];
	ld.param.u32 	%r6, [append_kv_paged_f16_param_6];
	ld.param.u32 	%r7, [append_kv_paged_f16_param_7];
	mov.u32 	%r8, %ctaid.x;
	mov.u32 	%r9, %ntid.x;
	mov.u32 	%r10, %tid.x;
	mad.lo.s32 	%r1, %r8, %r9, %r10;
	mul.lo.s32 	%r2, %r6, %r5;
	mul.lo.s32 	%r11, %r2, %r7;
	setp.ge.s32 	%p1, %r1, %r11;
	@%p1 bra 	$L__BB1_2;
	cvta.to.global.u64 	%rd4, %rd3;
	cvta.to.global.u64 	%rd5, %rd2;
	cvta.to.global.u64 	%rd6, %rd1;
	div.s32 	%r12, %r1, %r2;
	mul.lo.s32 	%r13, %r12, %r2;
	sub.s32 	%r14, %r1, %r13;
	div.s32 	%r15, %r14, %r6;
	mul.lo.s32 	%r16, %r15, %r6;
	sub.s32 	%r17, %r14, %r16;
	add.s32 	%r18, %r12, %r3;
	div.s32 	%r19, %r18, %r4;
	mul.lo.s32 	%r20, %r19, %r4;
	sub.s32 	%r21, %r18, %r20;
	mul.wide.s32 	%rd7, %r19, 4;
	add.s64 	%rd8, %rd4, %rd7;
	ld.global.nc.u32 	%r22, [%rd8];
	mad.lo.s32 	%r23, %r22, %r4, %r21;
	mad.lo.s32 	%r24, %r23, %r5, %r15;
	mad.lo.s32 	%r25, %r24, %r6, %r17;
	mul.wide.s32 	%rd9, %r25, 2;
	add.s64 	%rd10, %rd6, %rd9;
	mul.wide.s32 	%rd11, %r1, 2;
	add.s64 	%rd12, %rd5, %rd11;
	ld.global.nc.u16 	%rs1, [%rd12];
	st.global.u16 	[%rd10], %rs1;
$L__BB1_2:
	ret;

}
	// .globl	append_kv_paged_bf16
.visible .entry append_kv_paged_bf16(
	.param .u64 .ptr .align 1 append_kv_paged_bf16_param_0,
	.param .u64 .ptr .align 1 append_kv_paged_bf16_param_1,
	.param .u64 .ptr .align 1 append_kv_paged_bf16_param_2,
	.param .u32 append_kv_paged_bf16_param_3,
	.param .u32 append_kv_paged_bf16_param_4,
	.param .u32 append_kv_paged_bf16_param_5,
	.param .u32 append_kv_paged_bf16_param_6,
	.param .u32 append_kv_paged_bf16_param_7
)
{
	.reg .pred 	%p<2>;
	.reg .b16 	%rs<2>;
	.reg .b32 	%r<26>;
	.reg .b64 	%rd<13>;

	ld.param.u64 	%rd1, [append_kv_paged_bf16_param_0];
	ld.param.u64 	%rd2, [append_kv_paged_bf16_param_1];
	ld.param.u64 	%rd3, [append_kv_paged_bf16_param_2];
	ld.param.u32 	%r3, [append_kv_paged_bf16_param_3];
	ld.param.u32 	%r4, [append_kv_paged_bf16_param_4];
	ld.param.u32 	%r5, [append_kv_paged_bf16_param_5];
	ld.param.u32 	%r6, [append_kv_paged_bf16_param_6];
	ld.param.u32 	%r7, [append_kv_paged_bf16_param_7];
	mov.u32 	%r8, %ctaid.x;
	mov.u32 	%r9, %ntid.x;
	mov.u32 	%r10, %tid.x;
	mad.lo.s32 	%r1, %r8, %r9, %r10;
	mul.lo.s32 	%r2, %r6, %r5;
	mul.lo.s32 	%r11, %r2, %r7;
	setp.ge.s32 	%p1, %r1, %r11;
	@%p1 bra 	$L__BB2_2;
	cvta.to.global.u64 	%rd4, %rd3;
	cvta.to.global.u64 	%rd5, %rd2;
	cvta.to.global.u64 	%rd6, %rd1;
	div.s32 	%r12, %r1, %r2;
	mul.lo.s32 	%r13, %r12, %r2;
	sub.s32 	%r14, %r1, %r13;
	div.s32 	%r15, %r14, %r6;
	mul.lo.s32 	%r16, %r15, %r6;
	sub.s32 	%r17, %r14, %r16;
	add.s32 	%r18, %r12, %r3;
	div.s32 	%r19, %r18, %r4;
	mul.lo.s32 	%r20, %r19, %r4;
	sub.s32 	%r21, %r18, %r20;
	mul.wide.s32 	%rd7, %r19, 4;
	add.s64 	%rd8, %rd4, %rd7;
	ld.global.nc.u32 	%r22, [%rd8];
	mad.lo.s32 	%r23, %r22, %r4, %r21;
	mad.lo.s32 	%r24, %r23, %r5, %r15;
	mad.lo.s32 	%r25, %r24, %r6, %r17;
	mul.wide.s32 	%rd9, %r25, 2;
	add.s64 	%rd10, %rd6, %rd9;
	mul.wide.s32 	%rd11, %r1, 2;
	add.s64 	%rd12, %rd5, %rd11;
	ld.global.nc.u16 	%rs1, [%rd12];
	st.global.u16 	[%rd10], %rs1;
$L__BB2_2:
	ret;

}


// ===== COMPILED SASS (sm_100) =====

	.target	sm_100

	.elftype	@"ET_EXEC"


//--------------------- .note.nv.tkinfo           --------------------------
	.section	.note.nv.tkinfo,"",@"SHT_NOTE"
	.sectionflags	@"SHF_NOTE_NV_TKINFO"
	.tkinfo
        /*0018*/ 	.word	0x00000002
        /*0030*/ 	.string	""
        /*0030*/ 	.string	"ptxas"
        /*0030*/ 	.string	"Cuda compilation tools, release 13.0, V13.0.88"
        /*0030*/ 	.string	"Build cuda_13.0.r13.0/compiler.36424714_0"
        /*0030*/ 	.string	"-arch sm_100 -m 64 "



//--------------------- .note.nv.cuinfo           --------------------------
	.section	.note.nv.cuinfo,"",@"SHT_NOTE"
	.sectionflags	@"SHF_NOTE_NV_CUINFO"
        /*0018*/ 	.short	0x0002
        /*001a*/ 	.short	0x0064
        /*001c*/ 	.short	0x0082
	.zero		2


//--------------------- .nv.info                  --------------------------
	.section	.nv.info,"",@"SHT_CUDA_INFO"
	.align	4


	//----- nvinfo : EIATTR_REGCOUNT
	.align		4
        /*0000*/ 	.byte	0x04, 0x2f
        /*0002*/ 	.short	(.L_1 - .L_0)
	.align		4
.L_0:
        /*0004*/ 	.word	index@(append_kv_paged_f32)
        /*0008*/ 	.word	0x00000017


	//----- nvinfo : EIATTR_FRAME_SIZE
	.align		4
.L_1:
        /*000c*/ 	.byte	0x04, 0x11
        /*000e*/ 	.short	(.L_3 - .L_2)
	.align		4
.L_2:
        /*0010*/ 	.word	index@(append_kv_paged_f32)
        /*0014*/ 	.word	0x00000000


	//----- nvinfo : EIATTR_REGCOUNT
	.align		4
.L_3:
        /*0018*/ 	.byte	0x04, 0x2f
        /*001a*/ 	.short	(.L_5 - .L_4)
	.align		4
.L_4:
        /*001c*/ 	.word	index@(append_kv_paged_f16)
        /*0020*/ 	.word	0x00000017


	//----- nvinfo : EIATTR_FRAME_SIZE
	.align		4
.L_5:
        /*0024*/ 	.byte	0x04, 0x11
        /*0026*/ 	.short	(.L_7 - .L_6)
	.align		4
.L_6:
        /*0028*/ 	.word	index@(append_kv_paged_f16)
        /*002c*/ 	.word	0x00000000


	//----- nvinfo : EIATTR_REGCOUNT
	.align		4
.L_7:
        /*0030*/ 	.byte	0x04, 0x2f
        /*0032*/ 	.short	(.L_9 - .L_8)
	.align		4
.L_8:
        /*0034*/ 	.word	index@(append_kv_paged_bf16)
        /*0038*/ 	.word	0x00000017


	//----- nvinfo : EIATTR_FRAME_SIZE
	.align		4
.L_9:
        /*003c*/ 	.byte	0x04, 0x11
        /*003e*/ 	.short	(.L_11 - .L_10)
	.align		4
.L_10:
        /*0040*/ 	.word	index@(append_kv_paged_bf16)
        /*0044*/ 	.word	0x00000000


	//----- nvinfo : EIATTR_MIN_STACK_SIZE
	.align		4
.L_11:
        /*0048*/ 	.byte	0x04, 0x12
        /*004a*/ 	.short	(.L_13 - .L_12)
	.align		4
.L_12:
        /*004c*/ 	.word	index@(append_kv_paged_bf16)
        /*0050*/ 	.word	0x00000000


	//----- nvinfo : EIATTR_MIN_STACK_SIZE
	.align		4
.L_13:
        /*0054*/ 	.byte	0x04, 0x12
        /*0056*/ 	.short	(.L_15 - .L_14)
	.align		4
.L_14:
        /*0058*/ 	.word	index@(append_kv_paged_f16)
        /*005c*/ 	.word	0x00000000


	//----- nvinfo : EIATTR_MIN_STACK_SIZE
	.align		4
.L_15:
        /*0060*/ 	.byte	0x04, 0x12
        /*0062*/ 	.short	(.L_17 - .L_16)
	.align		4
.L_16:
        /*0064*/ 	.word	index@(append_kv_paged_f32)
        /*0068*/ 	.word	0x00000000
.L_17:


//--------------------- .nv.compat                --------------------------
	.section	.nv.compat,"",@"SHT_CUDA_COMPAT_INFO"
	.align	4
        /*0000*/ 	.byte	0x02, 0x09, 0x00, 0x00, 0x02, 0x02, 0x01, 0x00, 0x02, 0x05, 0x05, 0x00, 0x03, 0x07, 0x01, 0x01
        /*0010*/ 	.byte	0x02, 0x03, 0x00, 0x00, 0x02, 0x06, 0x01, 0x00, 0x04, 0x0b, 0x08, 0x00, 0x09, 0x00, 0x00, 0x00
        /*0020*/ 	.byte	0x00, 0x00, 0x00, 0x00


//--------------------- .nv.info.append_kv_paged_bf16 --------------------------
	.section	.nv.info.append_kv_paged_bf16,"",@"SHT_CUDA_INFO"
	.sectionflags	@""
	.align	4


	//----- nvinfo : EIATTR_CUDA_API_VERSION
	.align		4
        /*0000*/ 	.byte	0x04, 0x37
        /*0002*/ 	.short	(.L_19 - .L_18)
.L_18:
        /*0004*/ 	.word	0x00000082


	//----- nvinfo : EIATTR_KPARAM_INFO
	.align		4
.L_19:
        /*0008*/ 	.byte	0x04, 0x17
        /*000a*/ 	.short	(.L_21 - .L_20)
.L_20:
        /*000c*/ 	.word	0x00000000
        /*0010*/ 	.short	0x0007
        /*0012*/ 	.short	0x0028
        /*0014*/ 	.byte	0x00, 0xf0, 0x11, 0x00


	//----- nvinfo : EIATTR_KPARAM_INFO
	.align		4
.L_21:
        /*0018*/ 	.byte	0x04, 0x17
        /*001a*/ 	.short	(.L_23 - .L_22)
.L_22:
        /*001c*/ 	.word	0x00000000
        /*0020*/ 	.short	0x0006
        /*0022*/ 	.short	0x0024
        /*0024*/ 	.byte	0x00, 0xf0, 0x11, 0x00


	//----- nvinfo : EIATTR_KPARAM_INFO
	.align		4
.L_23:
        /*0028*/ 	.byte	0x04, 0x17
        /*002a*/ 	.short	(.L_25 - .L_24)
.L_24:
        /*002c*/ 	.word	0x00000000
        /*0030*/ 	.short	0x0005
        /*0032*/ 	.short	0x0020
        /*0034*/ 	.byte	0x00, 0xf0, 0x11, 0x00


	//----- nvinfo : EIATTR_KPARAM_INFO
	.align		4
.L_25:
        /*0038*/ 	.byte	0x04, 0x17
        /*003a*/ 	.short	(.L_27 - .L_26)
.L_26:
        /*003c*/ 	.word	0x00000000
        /*0040*/ 	.short	0x0004
        /*0042*/ 	.short	0x001c
        /*0044*/ 	.byte	0x00, 0xf0, 0x11, 0x00


	//----- nvinfo : EIATTR_KPARAM_INFO
	.align		4
.L_27:
        /*0048*/ 	.byte	0x04, 0x17
        /*004a*/ 	.short	(.L_29 - .L_28)
.L_28:
        /*004c*/ 	.word	0x00000000
        /*0050*/ 	.short	0x0003
        /*0052*/ 	.short	0x0018
        /*0054*/ 	.byte	0x00, 0xf0, 0x11, 0x00


	//----- nvinfo : EIATTR_KPARAM_INFO
	.align		4
.L_29:
        /*0058*/ 	.byte	0x04, 0x17
        /*005a*/ 	.short	(.L_31 - .L_30)
.L_30:
        /*005c*/ 	.word	0x00000000
        /*0060*/ 	.short	0x0002
        /*0062*/ 	.short	0x0010
        /*0064*/ 	.byte	0x00, 0xf5, 0x21, 0x00


	//----- nvinfo : EIATTR_KPARAM_INFO
	.align		4
.L_31:
        /*0068*/ 	.byte	0x04, 0x17
        /*006a*/ 	.short	(.L_33 - .L_32)
.L_32:
        /*006c*/ 	.word	0x00000000
        /*0070*/ 	.short	0x0001
        /*0072*/ 	.short	0x0008
        /*0074*/ 	.byte	0x00, 0xf5, 0x21, 0x00


	//----- nvinfo : EIATTR_KPARAM_INFO
	.align		4
.L_33:
        /*0078*/ 	.byte	0x04, 0x17
        /*007a*/ 	.short	(.L_35 - .L_34)
.L_34:
        /*007c*/ 	.word	0x00000000
        /*0080*/ 	.short	0x0000
        /*0082*/ 	.short	0x0000
        /*0084*/ 	.byte	0x00, 0xf5, 0x21, 0x00


	//----- nvinfo : EIATTR_SPARSE_MMA_MASK
	.align		4
.L_35:
        /*0088*/ 	.byte	0x03, 0x50
        /*008a*/ 	.short	0x0000


	//----- nvinfo : EIATTR_MAXREG_COUNT
	.align		4
        /*008c*/ 	.byte	0x03, 0x1b
        /*008e*/ 	.short	0x00ff


	//----- nvinfo : EIATTR_MERCURY_ISA_VERSION
	.align		4
        /*0090*/ 	.byte	0x03, 0x5f
        /*0092*/ 	.short	0x0101


	//----- nvinfo : EIATTR_VRC_CTA_INIT_COUNT
	.align		4
        /*0094*/ 	.byte	0x02, 0x4a
	.zero		1
	.zero		1


	//----- nvinfo : EIATTR_EXIT_INSTR_OFFSETS
	.align		4
        /*0098*/ 	.byte	0x04, 0x1c
        /*009a*/ 	.short	(.L_37 - .L_36)


	//   ....[0]....
.L_36:
        /*009c*/ 	.word	0x000000a0


	//   ....[1]....
        /*00a0*/ 	.word	0x000006a0


	//----- nvinfo : EIATTR_CBANK_PARAM_SIZE
	.align		4
.L_37:
        /*00a4*/ 	.byte	0x03, 0x19
        /*00a6*/ 	.short	0x002c


	//----- nvinfo : EIATTR_PARAM_CBANK
	.align		4
        /*00a8*/ 	.byte	0x04, 0x0a
        /*00aa*/ 	.short	(.L_39 - .L_38)
	.align		4
.L_38:
        /*00ac*/ 	.word	index@(.nv.constant0.append_kv_paged_bf16)
        /*00b0*/ 	.short	0x0380
        /*00b2*/ 	.short	0x002c


	//----- nvinfo : EIATTR_SW_WAR
	.align		4
.L_39:
        /*00b4*/ 	.byte	0x04, 0x36
        /*00b6*/ 	.short	(.L_41 - .L_40)
.L_40:
        /*00b8*/ 	.word	0x00000008
.L_41:


//--------------------- .nv.info.append_kv_paged_f16 --------------------------
	.section	.nv.info.append_kv_paged_f16,"",@"SHT_CUDA_INFO"
	.sectionflags	@""
	.align	4


	//----- nvinfo : EIATTR_CUDA_API_VERSION
	.align		4
        /*0000*/ 	.byte	0x04, 0x37
        /*0002*/ 	.short	(.L_43 - .L_42)
.L_42:
        /*0004*/ 	.word	0x00000082


	//----- nvinfo : EIATTR_KPARAM_INFO
	.align		4
.L_43:
        /*0008*/ 	.byte	0x04, 0x17
        /*000a*/ 	.short	(.L_45 - .L_44)
.L_44:
        /*000c*/ 	.word	0x00000000
        /*0010*/ 	.short	0x0007
        /*0012*/ 	.short	0x0028
        /*0014*/ 	.byte	0x00, 0xf0, 0x11, 0x00


	//----- nvinfo : EIATTR_KPARAM_INFO
	.align		4
.L_45:
        /*0018*/ 	.byte	0x04, 0x17
        /*001a*/ 	.short	(.L_47 - .L_46)
.L_46:
        /*001c*/ 	.word	0x00000000
        /*0020*/ 	.short	0x0006
        /*0022*/ 	.short	0x0024
        /*0024*/ 	.byte	0x00, 0xf0, 0x11, 0x00


	//----- nvinfo : EIATTR_KPARAM_INFO
	.align		4
.L_47:
        /*0028*/ 	.byte	0x04, 0x17
        /*002a*/ 	.short	(.L_49 - .L_48)
.L_48:
        /*002c*/ 	.word	0x00000000
        /*0030*/ 	.short	0x0005
        /*0032*/ 	.short	0x0020
        /*0034*/ 	.byte	0x00, 0xf0, 0x11, 0x00


	//----- nvinfo : EIATTR_KPARAM_INFO
	.align		4
.L_49:
        /*0038*/ 	.byte	0x04, 0x17
        /*003a*/ 	.short	(.L_51 - .L_50)
.L_50:
        /*003c*/ 	.word	0x00000000
        /*0040*/ 	.short	0x0004
        /*0042*/ 	.short	0x001c
        /*0044*/ 	.byte	0x00, 0xf0, 0x11, 0x00


	//----- nvinfo : EIATTR_KPARAM_INFO
	.align		4
.L_51:
        /*0048*/ 	.byte	0x04, 0x17
        /*004a*/ 	.short	(.L_53 - .L_52)
.L_52:
        /*004c*/ 	.word	0x00000000
        /*0050*/ 	.short	0x0003
        /*0052*/ 	.short	0x0018
        /*0054*/ 	.byte	0x00, 0xf0, 0x11, 0x00


	//----- nvinfo : EIATTR_KPARAM_INFO
	.align		4
.L_53:
        /*0058*/ 	.byte	0x04, 0x17
        /*005a*/ 	.short	(.L_55 - .L_54)
.L_54:
        /*005c*/ 	.word	0x00000000
        /*0060*/ 	.short	0x0002
        /*0062*/ 	.short	0x0010
        /*0064*/ 	.byte	0x00, 0xf5, 0x21, 0x00


	//----- nvinfo : EIATTR_KPARAM_INFO
	.align		4
.L_55:
        /*0068*/ 	.byte	0x04, 0x17
        /*006a*/ 	.short	(.L_57 - .L_56)
.L_56:
        /*006c*/ 	.word	0x00000000
        /*0070*/ 	.short	0x0001
        /*0072*/ 	.short	0x0008
        /*0074*/ 	.byte	0x00, 0xf5, 0x21, 0x00


	//----- nvinfo : EIATTR_KPARAM_INFO
	.align		4
.L_57:
        /*0078*/ 	.byte	0x04, 0x17
        /*007a*/ 	.short	(.L_59 - .L_58)
.L_58:
        /*007c*/ 	.word	0x00000000
        /*0080*/ 	.short	0x0000
        /*0082*/ 	.short	0x0000
        /*0084*/ 	.byte	0x00, 0xf5, 0x21, 0x00


	//----- nvinfo : EIATTR_SPARSE_MMA_MASK
	.align		4
.L_59:
        /*0088*/ 	.byte	0x03, 0x50
        /*008a*/ 	.short	0x0000


	//----- nvinfo : EIATTR_MAXREG_COUNT
	.align		4
        /*008c*/ 	.byte	0x03, 0x1b
        /*008e*/ 	.short	0x00ff


	//----- nvinfo : EIATTR_MERCURY_ISA_VERSION
	.align		4
        /*0090*/ 	.byte	0x03, 0x5f
        /*0092*/ 	.short	0x0101


	//----- nvinfo : EIATTR_VRC_CTA_INIT_COUNT
	.align		4
        /*0094*/ 	.byte	0x02, 0x4a
	.zero		1
	.zero		1


	//----- nvinfo : EIATTR_EXIT_INSTR_OFFSETS
	.align		4
        /*0098*/ 	.byte	0x04, 0x1c
        /*009a*/ 	.short	(.L_61 - .L_60)


	//   ....[0]....
.L_60:
        /*009c*/ 	.word	0x000000a0


	//   ....[1]....
        /*00a0*/ 	.word	0x000006a0


	//----- nvinfo : EIATTR_CBANK_PARAM_SIZE
	.align		4
.L_61:
        /*00a4*/ 	.byte	0x03, 0x19
        /*00a6*/ 	.short	0x002c


	//----- nvinfo : EIATTR_PARAM_CBANK
	.align		4
        /*00a8*/ 	.byte	0x04, 0x0a
        /*00aa*/ 	.short	(.L_63 - .L_62)
	.align		4
.L_62:
        /*00ac*/ 	.word	index@(.nv.constant0.append_kv_paged_f16)
        /*00b0*/ 	.short	0x0380
        /*00b2*/ 	.short	0x002c


	//----- nvinfo : EIATTR_SW_WAR
	.align		4
.L_63:
        /*00b4*/ 	.byte	0x04, 0x36
        /*00b6*/ 	.short	(.L_65 - .L_64)
.L_64:
        /*00b8*/ 	.word	0x00000008
.L_65:


//--------------------- .nv.info.append_kv_paged_f32 --------------------------
	.section	.nv.info.append_kv_paged_f32,"",@"SHT_CUDA_INFO"
	.sectionflags	@""
	.align	4


	//----- nvinfo : EIATTR_CUDA_API_VERSION
	.align		4
        /*0000*/ 	.byte	0x04, 0x37
        /*0002*/ 	.short	(.L_67 - .L_66)
.L_66:
        /*0004*/ 	.word	0x00000082


	//----- nvinfo : EIATTR_KPARAM_INFO
	.align		4
.L_67:
        /*0008*/ 	.byte	0x04, 0x17
        /*000a*/ 	.short	(.L_69 - .L_68)
.L_68:
        /*000c*/ 	.word	0x00000000
        /*0010*/ 	.short	0x0007
        /*0012*/ 	.short	0x0028
        /*0014*/ 	.byte	0x00, 0xf0, 0x11, 0x00


	//----- nvinfo : EIATTR_KPARAM_INFO
	.align		4
.L_69:
        /*0018*/ 	.byte	0x04, 0x17
        /*001a*/ 	.short	(.L_71 - .L_70)
.L_70:
        /*001c*/ 	.word	0x00000000
        /*0020*/ 	.short	0x0006
        /*0022*/ 	.short	0x0024
        /*0024*/ 	.byte	0x00, 0xf0, 0x11, 0x00


	//----- nvinfo : EIATTR_KPARAM_INFO
	.align		4
.L_71:
        /*0028*/ 	.byte	0x04, 0x17
        /*002a*/ 	.short	(.L_73 - .L_72)
.L_72:
        /*002c*/ 	.word	0x00000000
        /*0030*/ 	.short	0x0005
        /*0032*/ 	.short	0x0020
        /*0034*/ 	.byte	0x00, 0xf0, 0x11, 0x00


	//----- nvinfo : EIATTR_KPARAM_INFO
	.align		4
.L_73:
        /*0038*/ 	.byte	0x04, 0x17
        /*003a*/ 	.short	(.L_75 - .L_74)
.L_74:
        /*003c*/ 	.word	0x00000000
        /*0040*/ 	.short	0x0004
        /*0042*/ 	.short	0x001c
        /*0044*/ 	.byte	0x00, 0xf0, 0x11, 0x00


	//----- nvinfo : EIATTR_KPARAM_INFO
	.align		4
.L_75:
        /*0048*/ 	.byte	0x04, 0x17
        /*004a*/ 	.short	(.L_77 - .L_76)
.L_76:
        /*004c*/ 	.word	0x00000000
        /*0050*/ 	.short	0x0003
        /*0052*/ 	.short	0x0018
        /*0054*/ 	.byte	0x00, 0xf0, 0x11, 0x00


	//----- nvinfo : EIATTR_KPARAM_INFO
	.align		4
.L_77:
        /*0058*/ 	.byte	0x04, 0x17
        /*005a*/ 	.short	(.L_79 - .L_78)
.L_78:
        /*005c*/ 	.word	0x00000000
        /*0060*/ 	.short	0x0002
        /*0062*/ 	.short	0x0010
        /*0064*/ 	.byte	0x00, 0xf5, 0x21, 0x00


	//----- nvinfo : EIATTR_KPARAM_INFO
	.align		4
.L_79:
        /*0068*/ 	.byte	0x04, 0x17
        /*006a*/ 	.short	(.L_81 - .L_80)
.L_80:
        /*006c*/ 	.word	0x00000000
        /*0070*/ 	.short	0x0001
        /*0072*/ 	.short	0x0008
        /*0074*/ 	.byte	0x00, 0xf5, 0x21, 0x00


	//----- nvinfo : EIATTR_KPARAM_INFO
	.align		4
.L_81:
        /*0078*/ 	.byte	0x04, 0x17
        /*007a*/ 	.short	(.L_83 - .L_82)
.L_82:
        /*007c*/ 	.word	0x00000000
        /*0080*/ 	.short	0x0000
        /*0082*/ 	.short	0x0000
        /*0084*/ 	.byte	0x00, 0xf5, 0x21, 0x00


	//----- nvinfo : EIATTR_SPARSE_MMA_MASK
	.align		4
.L_83:
        /*0088*/ 	.byte	0x03, 0x50
        /*008a*/ 	.short	0x0000


	//----- nvinfo : EIATTR_MAXREG_COUNT
	.align		4
        /*008c*/ 	.byte	0x03, 0x1b
        /*008e*/ 	.short	0x00ff


	//----- nvinfo : EIATTR_MERCURY_ISA_VERSION
	.align		4
        /*0090*/ 	.byte	0x03, 0x5f
        /*0092*/ 	.short	0x0101


	//----- nvinfo : EIATTR_VRC_CTA_INIT_COUNT
	.align		4
        /*0094*/ 	.byte	0x02, 0x4a
	.zero		1
	.zero		1


	//----- nvinfo : EIATTR_EXIT_INSTR_OFFSETS
	.align		4
        /*0098*/ 	.byte	0x04, 0x1c
        /*009a*/ 	.short	(.L_85 - .L_84)


	//   ....[0]....
.L_84:
        /*009c*/ 	.word	0x000000a0


	//   ....[1]....
        /*00a0*/ 	.word	0x000006a0


	//----- nvinfo : EIATTR_CBANK_PARAM_SIZE
	.align		4
.L_85:
        /*00a4*/ 	.byte	0x03, 0x19
        /*00a6*/ 	.short	0x002c


	//----- nvinfo : EIATTR_PARAM_CBANK
	.align		4
        /*00a8*/ 	.byte	0x04, 0x0a
        /*00aa*/ 	.short	(.L_87 - .L_86)
	.align		4
.L_86:
        /*00ac*/ 	.word	index@(.nv.constant0.append_kv_paged_f32)
        /*00b0*/ 	.short	0x0380
        /*00b2*/ 	.short	0x002c


	//----- nvinfo : EIATTR_SW_WAR
	.align		4
.L_87:
        /*00b4*/ 	.byte	0x04, 0x36
        /*00b6*/ 	.short	(.L_89 - .L_88)
.L_88:
        /*00b8*/ 	.word	0x00000008
.L_89:


//--------------------- .nv.callgraph             --------------------------
	.section	.nv.callgraph,"",@"SHT_CUDA_CALLGRAPH"
	.align	4
	.sectionentsize	8
	.align		4
        /*0000*/ 	.word	0x00000000
	.align		4
        /*0004*/ 	.word	0xffffffff
	.align		4
        /*0008*/ 	.word	0x00000000
	.align		4
        /*000c*/ 	.word	0xfffffffe
	.align		4
        /*0010*/ 	.word	0x00000000
	.align		4
        /*0014*/ 	.word	0xfffffffd
	.align		4
        /*0018*/ 	.word	0x00000000
	.align		4
        /*001c*/ 	.word	0xfffffffc


//--------------------- .text.append_kv_paged_bf16 --------------------------
	.section	.text.append_kv_paged_bf16,"ax",@progbits
	.align	128
        .global         append_kv_paged_bf16
        .type           append_kv_paged_bf16,@function
        .size           append_kv_paged_bf16,(.L_x_3 - append_kv_paged_bf16)
        .other          append_kv_paged_bf16,@"STO_CUDA_ENTRY STV_DEFAULT"
append_kv_paged_bf16:
.text.append_kv_paged_bf16:
[----:B------:R-:W-:Y:S01]  /*0000*/  LDC R1, c[0x0][0x37c] ;  /* 0x0000df00ff017b82 */ /* 0x000fe20000000800 */
[----:B------:R-:W0:Y:S07]  /*0010*/  S2R R4, SR_TID.X ;  /* 0x0000000000047919 */ /* 0x000e2e0000002100 */
[----:B------:R-:W1:Y:S01]  /*0020*/  LDC.64 R2, c[0x0][0x3a0] ;  /* 0x0000e800ff027b82 */ /* 0x000e620000000a00 */
[----:B------:R-:W2:Y:S07]  /*0030*/  LDCU UR5, c[0x0][0x3a8] ;  /* 0x00007500ff0577ac */ /* 0x000eae0008000800 */
[----:B------:R-:W0:Y:S08]  /*0040*/  S2UR UR4, SR_CTAID.X ;  /* 0x00000000000479c3 */ /* 0x000e300000002500 */
[----:B------:R-:W0:Y:S01]  /*0050*/  LDC R7, c[0x0][0x360] ;  /* 0x0000d800ff077b82 */ /* 0x000e220000000800 */
[----:B-1----:R-:W-:-:S02]  /*0060*/  IMAD R0, R3, R2, RZ ;  /* 0x0000000203007224 */ /* 0x002fc400078e02ff */
[----:B0-----:R-:W-:Y:S02]  /*0070*/  IMAD R7, R7, UR4, R4 ;  /* 0x0000000407077c24 */ /* 0x001fe4000f8e0204 */
[----:B--2---:R-:W-:-:S05]  /*0080*/  IMAD R4, R0, UR5, RZ ;  /* 0x0000000500047c24 */ /* 0x004fca000f8e02ff */
[----:B------:R-:W-:-:S13]  /*0090*/  ISETP.GE.AND P0, PT, R7, R4, PT ;  /* 0x000000040700720c */ /* 0x000fda0003f06270 */
[----:B------:R-:W-:Y:S05]  /*00a0*/  @P0 EXIT ;  /* 0x000000000000094d */ /* 0x000fea0003800000 */
[-C--:B------:R-:W-:Y:S01]  /*00b0*/  IABS R11, R0.reuse ;  /* 0x00000000000b7213 */ /* 0x080fe20000000000 */
[----:B------:R-:W0:Y:S01]  /*00c0*/  LDC.64 R4, c[0x0][0x398] ;  /* 0x0000e600ff047b82 */ /* 0x000e220000000a00 */
[----:B------:R-:W-:Y:S01]  /*00d0*/  IABS R12, R7 ;  /* 0x00000007000c7213 */ /* 0x000fe20000000000 */
[----:B------:R-:W1:Y:S01]  /*00e0*/  LDCU.64 UR4, c[0x0][0x358] ;  /* 0x00006b00ff0477ac */ /* 0x000e620008000a00 */
[----:B------:R-:W2:Y:S01]  /*00f0*/  I2F.RP R6, R11 ;  /* 0x0000000b00067306 */ /* 0x000ea20000209400 */
[----:B------:R-:W-:-:S07]  /*0100*/  IABS R14, R0 ;  /* 0x00000000000e7213 */ /* 0x000fce0000000000 */
[----:B--2---:R-:W2:Y:S02]  /*0110*/  MUFU.RCP R6, R6 ;  /* 0x0000000600067308 */ /* 0x004ea40000001000 */
[----:B--2---:R-:W-:Y:S01]  /*0120*/  VIADD R8, R6, 0xffffffe ;  /* 0x0ffffffe06087836 */ /* 0x004fe20000000000 */
[----:B0-----:R-:W-:-:S05]  /*0130*/  IABS R6, R5 ;  /* 0x0000000500067213 */ /* 0x001fca0000000000 */
[----:B------:R0:W2:Y:S02]  /*0140*/  F2I.FTZ.U32.TRUNC.NTZ R9, R8 ;  /* 0x0000000800097305 */ /* 0x0000a4000021f000 */
[----:B0-----:R-:W-:Y:S02]  /*0150*/  HFMA2 R8, -RZ, RZ, 0, 0 ;  /* 0x00000000ff087431 */ /* 0x001fe400000001ff */
[----:B--2---:R-:W-:-:S04]  /*0160*/  IMAD.MOV R10, RZ, RZ, -R9 ;  /* 0x000000ffff0a7224 */ /* 0x004fc800078e0a09 */
[----:B------:R-:W-:Y:S02]  /*0170*/  IMAD R13, R10, R11, RZ ;  /* 0x0000000b0a0d7224 */ /* 0x000fe400078e02ff */
[----:B------:R-:W-:Y:S02]  /*0180*/  IMAD.MOV.U32 R10, RZ, RZ, R12 ;  /* 0x000000ffff0a7224 */ /* 0x000fe400078e000c */
[----:B------:R-:W-:Y:S01]  /*0190*/  IMAD.HI.U32 R9, R9, R13, R8 ;  /* 0x0000000d09097227 */ /* 0x000fe200078e0008 */
[----:B------:R-:W-:Y:S01]  /*01a0*/  IADD3 R8, PT, PT, RZ, -R14, RZ ;  /* 0x8000000eff087210 */ /* 0x000fe20007ffe0ff */
[----:B------:R-:W0:Y:S01]  /*01b0*/  I2F.RP R12, R6 ;  /* 0x00000006000c7306 */ /* 0x000e220000209400 */
[----:B------:R-:W2:Y:S03]  /*01c0*/  LDC.64 R14, c[0x0][0x388] ;  /* 0x0000e200ff0e7b82 */ /* 0x000ea60000000a00 */
[----:B------:R-:W-:-:S04]  /*01d0*/  IMAD.HI.U32 R9, R9, R10, RZ ;  /* 0x0000000a09097227 */ /* 0x000fc800078e00ff */
[----:B------:R-:W-:-:S05]  /*01e0*/  IMAD R8, R9, R8, R10 ;  /* 0x0000000809087224 */ /* 0x000fca00078e020a */
[----:B------:R-:W-:Y:S01]  /*01f0*/  ISETP.GT.U32.AND P2, PT, R11, R8, PT ;  /* 0x000000080b00720c */ /* 0x000fe20003f44070 */
[----:B0-----:R-:W0:-:S12]  /*0200*/  MUFU.RCP R12, R12 ;  /* 0x0000000c000c7308 */ /* 0x001e180000001000 */
[----:B------:R-:W-:Y:S02]  /*0210*/  @!P2 IMAD.IADD R8, R8, 0x1, -R11 ;  /* 0x000000010808a824 */ /* 0x000fe400078e0a0b */
[----:B------:R-:W-:Y:S01]  /*0220*/  @!P2 VIADD R9, R9, 0x1 ;  /* 0x000000010909a836 */ /* 0x000fe20000000000 */
[----:B------:R-:W-:Y:S02]  /*0230*/  ISETP.NE.AND P2, PT, R0, RZ, PT ;  /* 0x000000ff0000720c */ /* 0x000fe40003f45270 */
[----:B------:R-:W-:Y:S02]  /*0240*/  ISETP.GE.U32.AND P0, PT, R8, R11, PT ;  /* 0x0000000b0800720c */ /* 0x000fe40003f06070 */
[----:B------:R-:W-:Y:S02]  /*0250*/  LOP3.LUT R8, R7, R0, RZ, 0x3c, !PT ;  /* 0x0000000007087212 */ /* 0x000fe400078e3cff */
[----:B0-----:R-:W-:Y:S02]  /*0260*/  IADD3 R10, PT, PT, R12, 0xffffffe, RZ ;  /* 0x0ffffffe0c0a7810 */ /* 0x001fe40007ffe0ff */
[----:B------:R-:W-:-:S02]  /*0270*/  ISETP.GE.AND P1, PT, R8, RZ, PT ;  /* 0x000000ff0800720c */ /* 0x000fc40003f26270 */
[----:B------:R0:W3:Y:S05]  /*0280*/  F2I.FTZ.U32.TRUNC.NTZ R11, R10 ;  /* 0x0000000a000b7305 */ /* 0x0000ea000021f000 */
[----:B------:R-:W-:Y:S02]  /*0290*/  @P0 IADD3 R9, PT, PT, R9, 0x1, RZ ;  /* 0x0000000109090810 */ /* 0x000fe40007ffe0ff */
[----:B0-----:R-:W-:-:S04]  /*02a0*/  MOV R10, RZ ;  /* 0x000000ff000a7202 */ /* 0x001fc80000000f00 */
[----:B------:R-:W-:Y:S01]  /*02b0*/  @!P1 IMAD.MOV R9, RZ, RZ, -R9 ;  /* 0x000000ffff099224 */ /* 0x000fe200078e0a09 */
[----:B------:R-:W-:Y:S02]  /*02c0*/  @!P2 LOP3.LUT R9, RZ, R0, RZ, 0x33, !PT ;  /* 0x00000000ff09a212 */ /* 0x000fe400078e33ff */
[----:B---3--:R-:W-:-:S03]  /*02d0*/  IADD3 R13, PT, PT, RZ, -R11, RZ ;  /* 0x8000000bff0d7210 */ /* 0x008fc60007ffe0ff */
[----:B------:R-:W-:Y:S02]  /*02e0*/  IMAD.IADD R4, R9, 0x1, R4 ;  /* 0x0000000109047824 */ /* 0x000fe400078e0204 */
[----:B------:R-:W-:-:S03]  /*02f0*/  IMAD R13, R13, R6, RZ ;  /* 0x000000060d0d7224 */ /* 0x000fc600078e02ff */
[----:B------:R-:W-:Y:S01]  /*0300*/  IABS R8, R4 ;  /* 0x0000000400087213 */ /* 0x000fe20000000000 */
[----:B------:R-:W-:-:S04]  /*0310*/  IMAD.HI.U32 R10, R11, R13, R10 ;  /* 0x0000000d0b0a7227 */ /* 0x000fc800078e000a */
[----:B------:R-:W-:-:S04]  /*0320*/  IMAD.MOV.U32 R11, RZ, RZ, R8 ;  /* 0x000000ffff0b7224 */ /* 0x000fc800078e0008 */
[----:B------:R-:W-:-:S05]  /*0330*/  IMAD.HI.U32 R8, R10, R11, RZ ;  /* 0x0000000b0a087227 */ /* 0x000fca00078e00ff */
[----:B------:R-:W-:-:S05]  /*0340*/  IADD3 R10, PT, PT, -R8, RZ, RZ ;  /* 0x000000ff080a7210 */ /* 0x000fca0007ffe1ff */
[----:B------:R-:W-:-:S05]  /*0350*/  IMAD R11, R6, R10, R11 ;  /* 0x0000000a060b7224 */ /* 0x000fca00078e020b */
[----:B------:R-:W-:-:S13]  /*0360*/  ISETP.GT.U32.AND P2, PT, R6, R11, PT ;  /* 0x0000000b0600720c */ /* 0x000fda0003f44070 */
[----:B------:R-:W-:Y:S01]  /*0370*/  @!P2 IMAD.IADD R11, R11, 0x1, -R6 ;  /* 0x000000010b0ba824 */ /* 0x000fe200078e0a06 */
[----:B------:R-:W-:Y:S02]  /*0380*/  @!P2 IADD3 R8, PT, PT, R8, 0x1, RZ ;  /* 0x000000010808a810 */ /* 0x000fe40007ffe0ff */
[----:B------:R-:W-:Y:S02]  /*0390*/  ISETP.NE.AND P2, PT, R5, RZ, PT ;  /* 0x000000ff0500720c */ /* 0x000fe40003f45270 */
[----:B------:R-:W-:Y:S02]  /*03a0*/  ISETP.GE.U32.AND P0, PT, R11, R6, PT ;  /* 0x000000060b00720c */ /* 0x000fe40003f06070 */
[----:B------:R-:W0:Y:S01]  /*03b0*/  LDC.64 R10, c[0x0][0x390] ;  /* 0x0000e400ff0a7b82 */ /* 0x000e220000000a00 */
[----:B------:R-:W-:-:S04]  /*03c0*/  LOP3.LUT R6, R4, R5, RZ, 0x3c, !PT ;  /* 0x0000000504067212 */ /* 0x000fc800078e3cff */
[----:B------:R-:W-:-:S06]  /*03d0*/  ISETP.GE.AND P1, PT, R6, RZ, PT ;  /* 0x000000ff0600720c */ /* 0x000fcc0003f26270 */
[----:B------:R-:W-:-:S05]  /*03e0*/  @P0 VIADD R8, R8, 0x1 ;  /* 0x0000000108080836 */ /* 0x000fca0000000000 */
[----:B------:R-:W-:-:S05]  /*03f0*/  MOV R6, R8 ;  /* 0x0000000800067202 */ /* 0x000fca0000000f00 */
[----:B------:R-:W-:Y:S01]  /*0400*/  @!P1 IMAD.MOV R6, RZ, RZ, -R6 ;  /* 0x000000ffff069224 */ /* 0x000fe200078e0a06 */
[----:B------:R-:W-:-:S05]  /*0410*/  @!P2 LOP3.LUT R6, RZ, R5, RZ, 0x33, !PT ;  /* 0x00000005ff06a212 */ /* 0x000fca00078e33ff */
[----:B0-----:R-:W-:-:S06]  /*0420*/  IMAD.WIDE R10, R6, 0x4, R10 ;  /* 0x00000004060a7825 */ /* 0x001fcc00078e020a */
[----:B-1----:R-:W3:Y:S01]  /*0430*/  LDG.E.CONSTANT R10, desc[UR4][R10.64] ;  /* 0x000000040a0a7981 */ /* 0x002ee2000c1e9900 */
[----:B--2---:R-:W-:-:S05]  /*0440*/  IMAD.WIDE R14, R7, 0x2, R14 ;  /* 0x00000002070e7825 */ /* 0x004fca00078e020e */
[----:B------:R-:W2:Y:S01]  /*0450*/  LDG.E.U16.CONSTANT R8, desc[UR4][R14.64] ;  /* 0x000000040e087981 */ /* 0x000ea2000c1e9500 */
[----:B------:R-:W-:Y:S02]  /*0460*/  IABS R17, R3 ;  /* 0x0000000300117213 */ /* 0x000fe40000000000 */
[----:B------:R-:W-:Y:S02]  /*0470*/  IADD3 R9, PT, PT, -R9, RZ, RZ ;  /* 0x000000ff09097210 */ /* 0x000fe40007ffe1ff */
[----:B------:R-:W0:Y:S01]  /*0480*/  I2F.RP R16, R17 ;  /* 0x0000001100107306 */ /* 0x000e220000209400 */
[----:B------:R-:W-:Y:S02]  /*0490*/  IADD3 R6, PT, PT, -R6, RZ, RZ ;  /* 0x000000ff06067210 */ /* 0x000fe40007ffe1ff */
[----:B------:R-:W-:-:S03]  /*04a0*/  IMAD R18, R0, R9, R7 ;  /* 0x0000000900127224 */ /* 0x000fc600078e0207 */
[----:B------:R-:W-:Y:S02]  /*04b0*/  IMAD R4, R5, R6, R4 ;  /* 0x0000000605047224 */ /* 0x000fe400078e0204 */
[----:B------:R-:W-:Y:S01]  /*04c0*/  IABS R0, R18 ;  /* 0x0000001200007213 */ /* 0x000fe20000000000 */
[----:B0-----:R-:W0:Y:S02]  /*04d0*/  MUFU.RCP R16, R16 ;  /* 0x0000001000107308 */ /* 0x001e240000001000 */
[----:B0-----:R-:W-:-:S06]  /*04e0*/  IADD3 R12, PT, PT, R16, 0xffffffe, RZ ;  /* 0x0ffffffe100c7810 */ /* 0x001fcc0007ffe0ff */
[----:B------:R0:W1:Y:S02]  /*04f0*/  F2I.FTZ.U32.TRUNC.NTZ R13, R12 ;  /* 0x0000000c000d7305 */ /* 0x000064000021f000 */
[----:B0-----:R-:W-:Y:S02]  /*0500*/  IMAD.MOV.U32 R12, RZ, RZ, RZ ;  /* 0x000000ffff0c7224 */ /* 0x001fe400078e00ff */
[----:B-1----:R-:W-:-:S04]  /*0510*/  IMAD.MOV R20, RZ, RZ, -R13 ;  /* 0x000000ffff147224 */ /* 0x002fc800078e0a0d */
[----:B------:R-:W-:-:S04]  /*0520*/  IMAD R7, R20, R17, RZ ;  /* 0x0000001114077224 */ /* 0x000fc800078e02ff */
[----:B------:R-:W-:-:S06]  /*0530*/  IMAD.HI.U32 R13, R13, R7, R12 ;  /* 0x000000070d0d7227 */ /* 0x000fcc00078e000c */
        /* <DEDUP_REMOVED lines=8> */
[----:B------:R-:W-:-:S04]  /*05c0*/  LOP3.LUT R0, R18, R3, RZ, 0x3c, !PT ;  /* 0x0000000312007212 */ /* 0x000fc800078e3cff */
[----:B------:R-:W-:-:S07]  /*05d0*/  ISETP.GE.AND P1, PT, R0, RZ, PT ;  /* 0x000000ff0000720c */ /* 0x000fce0003f26270 */
[----:B------:R-:W-:-:S05]  /*05e0*/  @P0 VIADD R13, R13, 0x1 ;  /* 0x000000010d0d0836 */ /* 0x000fca0000000000 */
[----:B------:R-:W-:Y:S02]  /*05f0*/  MOV R7, R13 ;  /* 0x0000000d00077202 */ /* 0x000fe40000000f00 */
[----:B------:R-:W0:Y:S03]  /*0600*/  LDC.64 R12, c[0x0][0x380] ;  /* 0x0000e000ff0c7b82 */ /* 0x000e260000000a00 */
[----:B------:R-:W-:Y:S01]  /*0610*/  @!P1 IMAD.MOV R7, RZ, RZ, -R7 ;  /* 0x000000ffff079224 */ /* 0x000fe200078e0a07 */
[----:B------:R-:W-:-:S05]  /*0620*/  @!P2 LOP3.LUT R7, RZ, R3, RZ, 0x33, !PT ;  /* 0x00000003ff07a212 */ /* 0x000fca00078e33ff */
[----:B------:R-:W-:-:S04]  /*0630*/  IMAD.MOV R0, RZ, RZ, -R7 ;  /* 0x000000ffff007224 */ /* 0x000fc800078e0a07 */
[----:B------:R-:W-:Y:S02]  /*0640*/  IMAD R0, R3, R0, R18 ;  /* 0x0000000003007224 */ /* 0x000fe400078e0212 */
[----:B---3--:R-:W-:-:S04]  /*0650*/  IMAD R5, R10, R5, R4 ;  /* 0x000000050a057224 */ /* 0x008fc800078e0204 */
[----:B------:R-:W-:-:S04]  /*0660*/  IMAD R2, R5, R2, R7 ;  /* 0x0000000205027224 */ /* 0x000fc800078e0207 */
[----:B------:R-:W-:-:S04]  /*0670*/  IMAD R3, R2, R3, R0 ;  /* 0x0000000302037224 */ /* 0x000fc800078e0200 */
[----:B0-----:R-:W-:-:S05]  /*0680*/  IMAD.WIDE R12, R3, 0x2, R12 ;  /* 0x00000002030c7825 */ /* 0x001fca00078e020c */
[----:B--2---:R-:W-:Y:S01]  /*0690*/  STG.E.U16 desc[UR4][R12.64], R8 ;  /* 0x000000080c007986 */ /* 0x004fe2000c101504 */
[----:B------:R-:W-:Y:S05]  /*06a0*/  EXIT ;  /* 0x000000000000794d */ /* 0x000fea0003800000 */
.L_x_0:
[----:B------:R-:W-:-:S00]  /*06b0*/  BRA `(.L_x_0) ;  /* 0xfffffffc00fc7947 */ /* 0x000fc0000383ffff */
[----:B------:R-:W-:-:S00]  /*06c0*/  NOP ;  /* 0x0000000000007918 */ /* 0x000fc00000000000 */
        /* <DEDUP_REMOVED lines=11> */
.L_x_3:


//--------------------- .text.append_kv_paged_f16 --------------------------
	.section	.text.append_kv_paged_f16,"ax",@progbits
	.align	128
        .global         append_kv_paged_f16
        .type           append_kv_paged_f16,@function
        .size           append_kv_paged_f16,(.L_x_4 - append_kv_paged_f16)
        .other          append_kv_paged_f16,@"STO_CUDA_ENTRY STV_DEFAULT"
append_kv_paged_f16:
.text.append_kv_paged_f16:
        /* <DEDUP_REMOVED lines=107> */
.L_x_1:
        /* <DEDUP_REMOVED lines=13> */
.L_x_4:


//--------------------- .text.append_kv_paged_f32 --------------------------
	.section	.text.append_kv_paged_f32,"ax",@progbits
	.align	128
        .global         append_kv_paged_f32
        .type           append_kv_paged_f32,@function
        .size           append_kv_paged_f32,(.L_x_5 - append_kv_paged_f32)
        .other          append_kv_paged_f32,@"STO_CUDA_ENTRY STV_DEFAULT"
append_kv_paged_f32:
.text.append_kv_paged_f32:
        /* <DEDUP_REMOVED lines=69> */
[----:B------:R-:W2:Y:S01]  /*0450*/  LDG.E.CONSTANT R8, desc[UR4][R14.64] ;  /* 0x000000040e087981 */ /* 0x000ea2000c1e9900 */
        /* <DEDUP_REMOVED lines=35> */
[----:B--2---:R-:W-:Y:S01]  /*0690*/  STG.E desc[UR4][R12.64], R8 ;  /* 0x000000080c007986 */ /* 0x004fe2000c101904 */
[----:B------:R-:W-:Y:S05]  /*06a0*/  EXIT ;  /* 0x000000000000794d */ /* 0x000fea0003800000 */
.L_x_2:
        /* <DEDUP_REMOVED lines=13> */
.L_x_5:


//--------------------- .nv.shared.reserved.0     --------------------------
	.section	.nv.shared.reserved.0,"aw",@nobits
	.weak		__nv_reservedSMEM_offset_0_alias
	.size		__nv_reservedSMEM_offset_0_alias, 0, 64
	.other		__nv_reservedSMEM_offset_0_alias,@"STO_CUDA_RESERVED_SHARED STV_DEFAULT"
__nv_reservedSMEM_offset_0_alias:
	.zero		0
	.zero		64


//--------------------- .nv.constant0.append_kv_paged_bf16 --------------------------
	.section	.nv.constant0.append_kv_paged_bf16,"a",@progbits
	.sectionflags	@""
	.align	4
.nv.constant0.append_kv_paged_bf16:
	.zero		940


//--------------------- .nv.constant0.append_kv_paged_f16 --------------------------
	.section	.nv.constant0.append_kv_paged_f16,"a",@progbits
	.sectionflags	@""
	.align	4
.nv.constant0.append_kv_paged_f16:
	.zero		940


//--------------------- .nv.constant0.append_kv_paged_f32 --------------------------
	.section	.nv.constant0.append_kv_paged_f32,"a",@progbits
	.sectionflags	@""
	.align	4
.nv.constant0.append_kv_paged_f32:
	.zero		940


//--------------------- SYMBOLS --------------------------

	.type		.nv.reservedSmem.offset0,@object
	.size		.nv.reservedSmem.offset0,0x4
